//
// Generated by NVIDIA NVVM Compiler
//
// Compiler Build ID: CL-36424714
// Cuda compilation tools, release 13.0, V13.0.88
// Based on NVVM 20.0.0
//

.version 9.0
.target sm_100
.address_size 64

	// .globl	_Z7reversePiS_i

.visible .entry _Z7reversePiS_i(
	.param .u64 .ptr .align 1 _Z7reversePiS_i_param_0,
	.param .u64 .ptr .align 1 _Z7reversePiS_i_param_1,
	.param .u32 _Z7reversePiS_i_param_2
)
{
	.reg .b32 	%r<9>;
	.reg .b64 	%rd<9>;

	ld.param.u64 	%rd1, [_Z7reversePiS_i_param_0];
	ld.param.u64 	%rd2, [_Z7reversePiS_i_param_1];
	ld.param.u32 	%r1, [_Z7reversePiS_i_param_2];
	cvta.to.global.u64 	%rd3, %rd2;
	cvta.to.global.u64 	%rd4, %rd1;
	mov.u32 	%r2, %tid.x;
	mov.u32 	%r3, %ctaid.x;
	mov.u32 	%r4, %ntid.x;
	mad.lo.s32 	%r5, %r3, %r4, %r2;
	not.b32 	%r6, %r5;
	add.s32 	%r7, %r1, %r6;
	mul.wide.s32 	%rd5, %r7, 4;
	add.s64 	%rd6, %rd4, %rd5;
	ld.global.u32 	%r8, [%rd6];
	mul.wide.s32 	%rd7, %r5, 4;
	add.s64 	%rd8, %rd3, %rd7;
	st.global.u32 	[%rd8], %r8;
	ret;

}


// ===== COMPILED SASS (sm_100) =====

	.target	sm_100

	.elftype	@"ET_EXEC"


//--------------------- .note.nv.tkinfo           --------------------------
	.section	.note.nv.tkinfo,"",@"SHT_NOTE"
	.sectionflags	@"SHF_NOTE_NV_TKINFO"
	.tkinfo
        /*0018*/ 	.word	0x00000002
        /*0030*/ 	.string	""
        /*0030*/ 	.string	"ptxas"
        /*0030*/ 	.string	"Cuda compilation tools, release 13.0, V13.0.88"
        /*0030*/ 	.string	"Build cuda_13.0.r13.0/compiler.36424714_0"
        /*0030*/ 	.string	"-arch sm_100 -m 64 "



//--------------------- .note.nv.cuinfo           --------------------------
	.section	.note.nv.cuinfo,"",@"SHT_NOTE"
	.sectionflags	@"SHF_NOTE_NV_CUINFO"
        /*0018*/ 	.short	0x0002
        /*001a*/ 	.short	0x0064
        /*001c*/ 	.short	0x0082
	.zero		2


//--------------------- .nv.info                  --------------------------
	.section	.nv.info,"",@"SHT_CUDA_INFO"
	.align	4


	//----- nvinfo : EIATTR_REGCOUNT
	.align		4
        /*0000*/ 	.byte	0x04, 0x2f
        /*0002*/ 	.short	(.L_1 - .L_0)
	.align		4
.L_0:
        /*0004*/ 	.word	index@(_Z7reversePiS_i)
        /*0008*/ 	.word	0x0000000a


	//----- nvinfo : EIATTR_FRAME_SIZE
	.align		4
.L_1:
        /*000c*/ 	.byte	0x04, 0x11
        /*000e*/ 	.short	(.L_3 - .L_2)
	.align		4
.L_2:
        /*0010*/ 	.word	index@(_Z7reversePiS_i)
        /*0014*/ 	.word	0x00000000


	//----- nvinfo : EIATTR_MIN_STACK_SIZE
	.align		4
.L_3:
        /*0018*/ 	.byte	0x04, 0x12
        /*001a*/ 	.short	(.L_5 - .L_4)
	.align		4
.L_4:
        /*001c*/ 	.word	index@(_Z7reversePiS_i)
        /*0020*/ 	.word	0x00000000
.L_5:


//--------------------- .nv.compat                --------------------------
	.section	.nv.compat,"",@"SHT_CUDA_COMPAT_INFO"
	.align	4
        /*0000*/ 	.byte	0x02, 0x09, 0x00, 0x00, 0x02, 0x02, 0x01, 0x00, 0x02, 0x05, 0x05, 0x00, 0x03, 0x07, 0x01, 0x01
        /*0010*/ 	.byte	0x02, 0x03, 0x00, 0x00, 0x02, 0x06, 0x01, 0x00, 0x04, 0x0b, 0x08, 0x00, 0x09, 0x00, 0x00, 0x00
        /*0020*/ 	.byte	0x00, 0x00, 0x00, 0x00


//--------------------- .nv.info._Z7reversePiS_i  --------------------------
	.section	.nv.info._Z7reversePiS_i,"",@"SHT_CUDA_INFO"
	.sectionflags	@""
	.align	4


	//----- nvinfo : EIATTR_CUDA_API_VERSION
	.align		4
        /*0000*/ 	.byte	0x04, 0x37
        /*0002*/ 	.short	(.L_7 - .L_6)
.L_6:
        /*0004*/ 	.word	0x00000082


	//----- nvinfo : EIATTR_KPARAM_INFO
	.align		4
.L_7:
        /*0008*/ 	.byte	0x04, 0x17
        /*000a*/ 	.short	(.L_9 - .L_8)
.L_8:
        /*000c*/ 	.word	0x00000000
        /*0010*/ 	.short	0x0002
        /*0012*/ 	.short	0x0010
        /*0014*/ 	.byte	0x00, 0xf0, 0x11, 0x00


	//----- nvinfo : EIATTR_KPARAM_INFO
	.align		4
.L_9:
        /*0018*/ 	.byte	0x04, 0x17
        /*001a*/ 	.short	(.L_11 - .L_10)
.L_10:
        /*001c*/ 	.word	0x00000000
        /*0020*/ 	.short	0x0001
        /*0022*/ 	.short	0x0008
        /*0024*/ 	.byte	0x00, 0xf5, 0x21, 0x00


	//----- nvinfo : EIATTR_KPARAM_INFO
	.align		4
.L_11:
        /*0028*/ 	.byte	0x04, 0x17
        /*002a*/ 	.short	(.L_13 - .L_12)
.L_12:
        /*002c*/ 	.word	0x00000000
        /*0030*/ 	.short	0x0000
        /*0032*/ 	.short	0x0000
        /*0034*/ 	.byte	0x00, 0xf5, 0x21, 0x00


	//----- nvinfo : EIATTR_SPARSE_MMA_MASK
	.align		4
.L_13:
        /*0038*/ 	.byte	0x03, 0x50
        /*003a*/ 	.short	0x0000


	//----- nvinfo : EIATTR_MAXREG_COUNT
	.align		4
        /*003c*/ 	.byte	0x03, 0x1b
        /*003e*/ 	.short	0x00ff


	//----- nvinfo : EIATTR_MERCURY_ISA_VERSION
	.align		4
        /*0040*/ 	.byte	0x03, 0x5f
        /*0042*/ 	.short	0x0101


	//----- nvinfo : EIATTR_VRC_CTA_INIT_COUNT
	.align		4
        /*0044*/ 	.byte	0x02, 0x4a
	.zero		1
	.zero		1


	//----- nvinfo : EIATTR_EXIT_INSTR_OFFSETS
	.align		4
        /*0048*/ 	.byte	0x04, 0x1c
        /*004a*/ 	.short	(.L_15 - .L_14)


	//   ....[0]....
.L_14:
        /*004c*/ 	.word	0x000000f0


	//----- nvinfo : EIATTR_CBANK_PARAM_SIZE
	.align		4
.L_15:
        /*0050*/ 	.byte	0x03, 0x19
        /*0052*/ 	.short	0x0014


	//----- nvinfo : EIATTR_PARAM_CBANK
	.align		4
        /*0054*/ 	.byte	0x04, 0x0a
        /*0056*/ 	.short	(.L_17 - .L_16)
	.align		4
.L_16:
        /*0058*/ 	.word	index@(.nv.constant0._Z7reversePiS_i)
        /*005c*/ 	.short	0x0380
        /*005e*/ 	.short	0x0014


	//----- nvinfo : EIATTR_SW_WAR
	.align		4
.L_17:
        /*0060*/ 	.byte	0x04, 0x36
        /*0062*/ 	.short	(.L_19 - .L_18)
.L_18:
        /*0064*/ 	.word	0x00000008
.L_19:


//--------------------- .nv.callgraph             --------------------------
	.section	.nv.callgraph,"",@"SHT_CUDA_CALLGRAPH"
	.align	4
	.sectionentsize	8
	.align		4
        /*0000*/ 	.word	0x00000000
	.align		4
        /*0004*/ 	.word	0xffffffff
	.align		4
        /*0008*/ 	.word	0x00000000
	.align		4
        /*000c*/ 	.word	0xfffffffe
	.align		4
        /*0010*/ 	.word	0x00000000
	.align		4
        /*0014*/ 	.word	0xfffffffd
	.align		4
        /*0018*/ 	.word	0x00000000
	.align		4
        /*001c*/ 	.word	0xfffffffc


//--------------------- .text._Z7reversePiS_i     --------------------------
	.section	.text._Z7reversePiS_i,"ax",@progbits
	.align	128
        .global         _Z7reversePiS_i
        .type           _Z7reversePiS_i,@function
        .size           _Z7reversePiS_i,(.L_x_1 - _Z7reversePiS_i)
        .other          _Z7reversePiS_i,@"STO_CUDA_ENTRY STV_DEFAULT"
_Z7reversePiS_i:
.text._Z7reversePiS_i:
[----:B------:R-:W-:Y:S01]  /*0000*/  LDC R1, c[0x0][0x37c] ;  /* 0x0000df00ff017b82 */ /* 0x000fe20000000800 */
[----:B------:R-:W0:Y:S07]  /*0010*/  S2R R7, SR_TID.X ;  /* 0x0000000000077919 */ /* 0x000e2e0000002100 */
[----:B------:R-:W0:Y:S01]  /*0020*/  S2UR UR4, SR_CTAID.X ;  /* 0x00000000000479c3 */ /* 0x000e220000002500 */
[----:B------:R-:W1:Y:S07]  /*0030*/  LDCU UR6, c[0x0][0x390] ;  /* 0x00007200ff0677ac */ /* 0x000e6e0008000800 */
[----:B------:R-:W0:Y:S08]  /*0040*/  LDC R0, c[0x0][0x360] ;  /* 0x0000d800ff007b82 */ /* 0x000e300000000800 */
[----:B------:R-:W2:Y:S01]  /*0050*/  LDC.64 R2, c[0x0][0x380] ;  /* 0x0000e000ff027b82 */ /* 0x000ea20000000a00 */
[----:B0-----:R-:W-:Y:S01]  /*0060*/  IMAD R7, R0, UR4, R7 ;  /* 0x0000000400077c24 */ /* 0x001fe2000f8e0207 */
[----:B------:R-:W0:Y:S04]  /*0070*/  LDCU.64 UR4, c[0x0][0x358] ;  /* 0x00006b00ff0477ac */ /* 0x000e280008000a00 */
[----:B------:R-:W-:-:S04]  /*0080*/  LOP3.LUT R0, RZ, R7, RZ, 0x33, !PT ;  /* 0x00000007ff007212 */ /* 0x000fc800078e33ff */
[----:B-1----:R-:W-:-:S05]  /*0090*/  IADD3 R5, PT, PT, R0, UR6, RZ ;  /* 0x0000000600057c10 */ /* 0x002fca000fffe0ff */
[----:B--2---:R-:W-:Y:S02]  /*00a0*/  IMAD.WIDE R2, R5, 0x4, R2 ;  /* 0x0000000405027825 */ /* 0x004fe400078e0202 */
[----:B------:R-:W1:Y:S04]  /*00b0*/  LDC.64 R4, c[0x0][0x388] ;  /* 0x0000e200ff047b82 */ /* 0x000e680000000a00 */
[----:B0-----:R-:W2:Y:S01]  /*00c0*/  LDG.E R3, desc[UR4][R2.64] ;  /* 0x0000000402037981 */ /* 0x001ea2000c1e1900 */
[----:B-1----:R-:W-:-:S05]  /*00d0*/  IMAD.WIDE R4, R7, 0x4, R4 ;  /* 0x0000000407047825 */ /* 0x002fca00078e0204 */
[----:B--2---:R-:W-:Y:S01]  /*00e0*/  STG.E desc[UR4][R4.64], R3 ;  /* 0x0000000304007986 */ /* 0x004fe2000c101904 */
[----:B------:R-:W-:Y:S05]  /*00f0*/  EXIT ;  /* 0x000000000000794d */ /* 0x000fea0003800000 */
.L_x_0:
[----:B------:R-:W-:-:S00]  /*0100*/  BRA `(.L_x_0) ;  /* 0xfffffffc00fc7947 */ /* 0x000fc0000383ffff */
[----:B------:R-:W-:-:S00]  /*0110*/  NOP ;  /* 0x0000000000007918 */ /* 0x000fc00000000000 */
        /* <DEDUP_REMOVED lines=14> */
.L_x_1:


//--------------------- .nv.shared.reserved.0     --------------------------
	.section	.nv.shared.reserved.0,"aw",@nobits
	.weak		__nv_reservedSMEM_offset_0_alias
	.size		__nv_reservedSMEM_offset_0_alias, 0, 64
	.other		__nv_reservedSMEM_offset_0_alias,@"STO_CUDA_RESERVED_SHARED STV_DEFAULT"
__nv_reservedSMEM_offset_0_alias:
	.zero		0
	.zero		64


//--------------------- .nv.constant0._Z7reversePiS_i --------------------------
	.section	.nv.constant0._Z7reversePiS_i,"a",@progbits
	.sectionflags	@""
	.align	4
.nv.constant0._Z7reversePiS_i:
	.zero		916


//--------------------- SYMBOLS --------------------------

	.type		.nv.reservedSmem.offset0,@object
	.size		.nv.reservedSmem.offset0,0x4
